//
// Generated by NVIDIA NVVM Compiler
//
// Compiler Build ID: CL-36424714
// Cuda compilation tools, release 13.0, V13.0.88
// Based on NVVM 20.0.0
//

.version 9.0
.target sm_100
.address_size 64

	// .globl	_Z6kernelv

.visible .entry _Z6kernelv()
{


	ret;

}
	// .globl	_Z16kernel_with_itemv
.visible .entry _Z16kernel_with_itemv()
{


	ret;

}


// ===== COMPILED SASS (sm_100) =====

	.target	sm_100

	.elftype	@"ET_EXEC"


//--------------------- .note.nv.tkinfo           --------------------------
	.section	.note.nv.tkinfo,"",@"SHT_NOTE"
	.sectionflags	@"SHF_NOTE_NV_TKINFO"
	.tkinfo
        /*0018*/ 	.word	0x00000002
        /*0030*/ 	.string	""
        /*0030*/ 	.string	"ptxas"
        /*0030*/ 	.string	"Cuda compilation tools, release 13.0, V13.0.88"
        /*0030*/ 	.string	"Build cuda_13.0.r13.0/compiler.36424714_0"
        /*0030*/ 	.string	"-arch sm_100 -m 64 "



//--------------------- .note.nv.cuinfo           --------------------------
	.section	.note.nv.cuinfo,"",@"SHT_NOTE"
	.sectionflags	@"SHF_NOTE_NV_CUINFO"
        /*0018*/ 	.short	0x0002
        /*001a*/ 	.short	0x0064
        /*001c*/ 	.short	0x0082
	.zero		2


//--------------------- .nv.info                  --------------------------
	.section	.nv.info,"",@"SHT_CUDA_INFO"
	.align	4


	//----- nvinfo : EIATTR_REGCOUNT
	.align		4
        /*0000*/ 	.byte	0x04, 0x2f
        /*0002*/ 	.short	(.L_1 - .L_0)
	.align		4
.L_0:
        /*0004*/ 	.word	index@(_Z6kernelv)
        /*0008*/ 	.word	0x00000004


	//----- nvinfo : EIATTR_FRAME_SIZE
	.align		4
.L_1:
        /*000c*/ 	.byte	0x04, 0x11
        /*000e*/ 	.short	(.L_3 - .L_2)
	.align		4
.L_2:
        /*0010*/ 	.word	index@(_Z6kernelv)
        /*0014*/ 	.word	0x00000000


	//----- nvinfo : EIATTR_REGCOUNT
	.align		4
.L_3:
        /*0018*/ 	.byte	0x04, 0x2f
        /*001a*/ 	.short	(.L_5 - .L_4)
	.align		4
.L_4:
        /*001c*/ 	.word	index@(_Z16kernel_with_itemv)
        /*0020*/ 	.word	0x00000004


	//----- nvinfo : EIATTR_FRAME_SIZE
	.align		4
.L_5:
        /*0024*/ 	.byte	0x04, 0x11
        /*0026*/ 	.short	(.L_7 - .L_6)
	.align		4
.L_6:
        /*0028*/ 	.word	index@(_Z16kernel_with_itemv)
        /*002c*/ 	.word	0x00000000


	//----- nvinfo : EIATTR_MIN_STACK_SIZE
	.align		4
.L_7:
        /*0030*/ 	.byte	0x04, 0x12
        /*0032*/ 	.short	(.L_9 - .L_8)
	.align		4
.L_8:
        /*0034*/ 	.word	index@(_Z16kernel_with_itemv)
        /*0038*/ 	.word	0x00000000


	//----- nvinfo : EIATTR_MIN_STACK_SIZE
	.align		4
.L_9:
        /*003c*/ 	.byte	0x04, 0x12
        /*003e*/ 	.short	(.L_11 - .L_10)
	.align		4
.L_10:
        /*0040*/ 	.word	index@(_Z6kernelv)
        /*0044*/ 	.word	0x00000000
.L_11:


//--------------------- .nv.compat                --------------------------
	.section	.nv.compat,"",@"SHT_CUDA_COMPAT_INFO"
	.align	4
        /*0000*/ 	.byte	0x02, 0x09, 0x00, 0x00, 0x02, 0x02, 0x01, 0x00, 0x02, 0x05, 0x05, 0x00, 0x03, 0x07, 0x01, 0x01
        /*0010*/ 	.byte	0x02, 0x03, 0x00, 0x00, 0x02, 0x06, 0x01, 0x00, 0x04, 0x0b, 0x08, 0x00, 0x09, 0x00, 0x00, 0x00
        /*0020*/ 	.byte	0x00, 0x00, 0x00, 0x00


//--------------------- .nv.info._Z16kernel_with_itemv --------------------------
	.section	.nv.info._Z16kernel_with_itemv,"",@"SHT_CUDA_INFO"
	.sectionflags	@""
	.align	4


	//----- nvinfo : EIATTR_CUDA_API_VERSION
	.align		4
        /*0000*/ 	.byte	0x04, 0x37
        /*0002*/ 	.short	(.L_13 - .L_12)
.L_12:
        /*0004*/ 	.word	0x00000082


	//----- nvinfo : EIATTR_SPARSE_MMA_MASK
	.align		4
.L_13:
        /*0008*/ 	.byte	0x03, 0x50
        /*000a*/ 	.short	0x0000


	//----- nvinfo : EIATTR_MAXREG_COUNT
	.align		4
        /*000c*/ 	.byte	0x03, 0x1b
        /*000e*/ 	.short	0x00ff


	//----- nvinfo : EIATTR_MERCURY_ISA_VERSION
	.align		4
        /*0010*/ 	.byte	0x03, 0x5f
        /*0012*/ 	.short	0x0101


	//----- nvinfo : EIATTR_VRC_CTA_INIT_COUNT
	.align		4
        /*0014*/ 	.byte	0x02, 0x4a
	.zero		1
	.zero		1


	//----- nvinfo : EIATTR_EXIT_INSTR_OFFSETS
	.align		4
        /*0018*/ 	.byte	0x04, 0x1c
        /*001a*/ 	.short	(.L_15 - .L_14)


	//   ....[0]....
.L_14:
        /*001c*/ 	.word	0x00000010


	//----- nvinfo : EIATTR_SW_WAR
	.align		4
.L_15:
        /*0020*/ 	.byte	0x04, 0x36
        /*0022*/ 	.short	(.L_17 - .L_16)
.L_16:
        /*0024*/ 	.word	0x00000008
.L_17:


//--------------------- .nv.info._Z6kernelv       --------------------------
	.section	.nv.info._Z6kernelv,"",@"SHT_CUDA_INFO"
	.sectionflags	@""
	.align	4


	//----- nvinfo : EIATTR_CUDA_API_VERSION
	.align		4
        /*0000*/ 	.byte	0x04, 0x37
        /*0002*/ 	.short	(.L_19 - .L_18)
.L_18:
        /*0004*/ 	.word	0x00000082


	//----- nvinfo : EIATTR_SPARSE_MMA_MASK
	.align		4
.L_19:
        /*0008*/ 	.byte	0x03, 0x50
        /*000a*/ 	.short	0x0000


	//----- nvinfo : EIATTR_MAXREG_COUNT
	.align		4
        /*000c*/ 	.byte	0x03, 0x1b
        /*000e*/ 	.short	0x00ff


	//----- nvinfo : EIATTR_MERCURY_ISA_VERSION
	.align		4
        /*0010*/ 	.byte	0x03, 0x5f
        /*0012*/ 	.short	0x0101


	//----- nvinfo : EIATTR_VRC_CTA_INIT_COUNT
	.align		4
        /*0014*/ 	.byte	0x02, 0x4a
	.zero		1
	.zero		1


	//----- nvinfo : EIATTR_EXIT_INSTR_OFFSETS
	.align		4
        /*0018*/ 	.byte	0x04, 0x1c
        /*001a*/ 	.short	(.L_21 - .L_20)


	//   ....[0]....
.L_20:
        /*001c*/ 	.word	0x00000010


	//----- nvinfo : EIATTR_SW_WAR
	.align		4
.L_21:
        /*0020*/ 	.byte	0x04, 0x36
        /*0022*/ 	.short	(.L_23 - .L_22)
.L_22:
        /*0024*/ 	.word	0x00000008
.L_23:


//--------------------- .nv.callgraph             --------------------------
	.section	.nv.callgraph,"",@"SHT_CUDA_CALLGRAPH"
	.align	4
	.sectionentsize	8
	.align		4
        /*0000*/ 	.word	0x00000000
	.align		4
        /*0004*/ 	.word	0xffffffff
	.align		4
        /*0008*/ 	.word	0x00000000
	.align		4
        /*000c*/ 	.word	0xfffffffe
	.align		4
        /*0010*/ 	.word	0x00000000
	.align		4
        /*0014*/ 	.word	0xfffffffd
	.align		4
        /*0018*/ 	.word	0x00000000
	.align		4
        /*001c*/ 	.word	0xfffffffc


//--------------------- .text._Z16kernel_with_itemv --------------------------
	.section	.text._Z16kernel_with_itemv,"ax",@progbits
	.align	128
        .global         _Z16kernel_with_itemv
        .type           _Z16kernel_with_itemv,@function
        .size           _Z16kernel_with_itemv,(.L_x_2 - _Z16kernel_with_itemv)
        .other          _Z16kernel_with_itemv,@"STO_CUDA_ENTRY STV_DEFAULT"
_Z16kernel_with_itemv:
.text._Z16kernel_with_itemv:
[----:B------:R-:W-:Y:S01]  /*0000*/  LDC R1, c[0x0][0x37c] ;  /* 0x0000df00ff017b82 */ /* 0x000fe20000000800 */
[----:B------:R-:W-:Y:S05]  /*0010*/  EXIT ;  /* 0x000000000000794d */ /* 0x000fea0003800000 */
.L_x_0:
[----:B------:R-:W-:-:S00]  /*0020*/  BRA `(.L_x_0) ;  /* 0xfffffffc00fc7947 */ /* 0x000fc0000383ffff */
[----:B------:R-:W-:-:S00]  /*0030*/  NOP ;  /* 0x0000000000007918 */ /* 0x000fc00000000000 */
        /* <DEDUP_REMOVED lines=12> */
.L_x_2:


//--------------------- .text._Z6kernelv          --------------------------
	.section	.text._Z6kernelv,"ax",@progbits
	.align	128
        .global         _Z6kernelv
        .type           _Z6kernelv,@function
        .size           _Z6kernelv,(.L_x_3 - _Z6kernelv)
        .other          _Z6kernelv,@"STO_CUDA_ENTRY STV_DEFAULT"
_Z6kernelv:
.text._Z6kernelv:
[----:B------:R-:W-:Y:S01]  /*0000*/  LDC R1, c[0x0][0x37c] ;  /* 0x0000df00ff017b82 */ /* 0x000fe20000000800 */
[----:B------:R-:W-:Y:S05]  /*0010*/  EXIT ;  /* 0x000000000000794d */ /* 0x000fea0003800000 */
.L_x_1:
        /* <DEDUP_REMOVED lines=14> */
.L_x_3:


//--------------------- .nv.shared.reserved.0     --------------------------
	.section	.nv.shared.reserved.0,"aw",@nobits
	.weak		__nv_reservedSMEM_offset_0_alias
	.size		__nv_reservedSMEM_offset_0_alias, 0, 64
	.other		__nv_reservedSMEM_offset_0_alias,@"STO_CUDA_RESERVED_SHARED STV_DEFAULT"
__nv_reservedSMEM_offset_0_alias:
	.zero		0
	.zero		64


//--------------------- .nv.constant0._Z16kernel_with_itemv --------------------------
	.section	.nv.constant0._Z16kernel_with_itemv,"a",@progbits
	.sectionflags	@""
	.align	4
.nv.constant0._Z16kernel_with_itemv:
	.zero		896


//--------------------- .nv.constant0._Z6kernelv  --------------------------
	.section	.nv.constant0._Z6kernelv,"a",@progbits
	.sectionflags	@""
	.align	4
.nv.constant0._Z6kernelv:
	.zero		896


//--------------------- SYMBOLS --------------------------

	.type		.nv.reservedSmem.offset0,@object
	.size		.nv.reservedSmem.offset0,0x4
